//
// Generated by NVIDIA NVVM Compiler
//
// Compiler Build ID: CL-36424714
// Cuda compilation tools, release 13.0, V13.0.88
// Based on NVVM 20.0.0
//

.version 9.0
.target sm_100
.address_size 64

	// .globl	_Z3akfmPa
// _ZZ3akfmPaE3akf has been demoted
// _ZZ3akfmPaE4bits has been demoted

.visible .entry _Z3akfmPa(
	.param .u64 _Z3akfmPa_param_0,
	.param .u64 .ptr .align 1 _Z3akfmPa_param_1
)
{
	.reg .pred 	%p<11>;
	.reg .b16 	%rs<121>;
	.reg .b32 	%r<30>;
	.reg .b64 	%rd<27>;
	// demoted variable
	.shared .align 1 .b8 _ZZ3akfmPaE3akf[25];
	// demoted variable
	.shared .align 1 .b8 _ZZ3akfmPaE4bits[25];
	ld.param.u64 	%rd13, [_Z3akfmPa_param_0];
	ld.param.u64 	%rd12, [_Z3akfmPa_param_1];
	mov.u32 	%r1, %tid.x;
	cvt.u64.u32 	%rd14, %r1;
	mov.u32 	%r2, %ctaid.x;
	cvt.u64.u32 	%rd15, %r2;
	add.s64 	%rd16, %rd13, %rd15;
	shr.u64 	%rd17, %rd16, %r1;
	cvt.u16.u64 	%rs14, %rd17;
	and.b16  	%rs15, %rs14, 1;
	mov.u32 	%r5, _ZZ3akfmPaE4bits;
	sub.s32 	%r6, %r5, %r1;
	st.shared.u8 	[%r6+24], %rs15;
	bar.sync 	0;
	sub.s64 	%rd1, 25, %rd14;
	setp.eq.s32 	%p1, %r1, 25;
	mov.b16 	%rs120, 0;
	@%p1 bra 	$L__BB0_12;
	and.b64  	%rd2, %rd1, 7;
	add.s32 	%r7, %r1, -18;
	setp.lt.u32 	%p2, %r7, 7;
	mov.b16 	%rs120, 0;
	mov.b64 	%rd25, 0;
	@%p2 bra 	$L__BB0_4;
	add.s32 	%r29, %r5, 3;
	and.b64  	%rd25, %rd1, -8;
	mov.b16 	%rs120, 0;
	mov.u64 	%rd23, %rd25;
$L__BB0_3:
	.pragma "nounroll";
	add.s32 	%r10, %r29, %r1;
	ld.shared.u8 	%rs19, [%r10+-3];
	ld.shared.u8 	%rs20, [%r29+-3];
	xor.b16  	%rs21, %rs20, %rs19;
	ld.shared.u8 	%rs22, [%r10+-2];
	ld.shared.u8 	%rs23, [%r29+-2];
	xor.b16  	%rs24, %rs23, %rs22;
	shl.b16 	%rs25, %rs24, 1;
	ld.shared.u8 	%rs26, [%r10+-1];
	ld.shared.u8 	%rs27, [%r29+-1];
	xor.b16  	%rs28, %rs27, %rs26;
	add.s16 	%rs29, %rs21, %rs28;
	ld.shared.u8 	%rs30, [%r10];
	ld.shared.u8 	%rs31, [%r29];
	xor.b16  	%rs32, %rs31, %rs30;
	add.s16 	%rs33, %rs29, %rs32;
	ld.shared.u8 	%rs34, [%r10+1];
	ld.shared.u8 	%rs35, [%r29+1];
	xor.b16  	%rs36, %rs35, %rs34;
	add.s16 	%rs37, %rs33, %rs36;
	ld.shared.u8 	%rs38, [%r10+2];
	ld.shared.u8 	%rs39, [%r29+2];
	xor.b16  	%rs40, %rs39, %rs38;
	add.s16 	%rs41, %rs37, %rs40;
	ld.shared.u8 	%rs42, [%r10+3];
	ld.shared.u8 	%rs43, [%r29+3];
	xor.b16  	%rs44, %rs43, %rs42;
	add.s16 	%rs45, %rs41, %rs44;
	ld.shared.u8 	%rs46, [%r10+4];
	ld.shared.u8 	%rs47, [%r29+4];
	xor.b16  	%rs48, %rs47, %rs46;
	add.s16 	%rs49, %rs45, %rs48;
	shl.b16 	%rs50, %rs49, 1;
	add.s16 	%rs51, %rs50, %rs25;
	sub.s16 	%rs52, %rs120, %rs51;
	add.s16 	%rs120, %rs52, 8;
	add.s64 	%rd23, %rd23, -8;
	add.s32 	%r29, %r29, 8;
	setp.ne.s64 	%p3, %rd23, 0;
	@%p3 bra 	$L__BB0_3;
$L__BB0_4:
	setp.eq.s64 	%p4, %rd2, 0;
	@%p4 bra 	$L__BB0_12;
	and.b64  	%rd7, %rd1, 3;
	setp.lt.u64 	%p5, %rd2, 4;
	@%p5 bra 	$L__BB0_7;
	cvt.u32.u64 	%r11, %rd25;
	add.s32 	%r12, %r1, %r11;
	add.s32 	%r14, %r5, %r12;
	ld.shared.u8 	%rs54, [%r14];
	add.s32 	%r15, %r5, %r11;
	ld.shared.u8 	%rs55, [%r15];
	xor.b16  	%rs56, %rs55, %rs54;
	ld.shared.u8 	%rs57, [%r14+1];
	ld.shared.u8 	%rs58, [%r15+1];
	xor.b16  	%rs59, %rs58, %rs57;
	shl.b16 	%rs60, %rs59, 1;
	ld.shared.u8 	%rs61, [%r14+2];
	ld.shared.u8 	%rs62, [%r15+2];
	xor.b16  	%rs63, %rs62, %rs61;
	add.s16 	%rs64, %rs56, %rs63;
	ld.shared.u8 	%rs65, [%r14+3];
	ld.shared.u8 	%rs66, [%r15+3];
	xor.b16  	%rs67, %rs66, %rs65;
	add.s16 	%rs68, %rs64, %rs67;
	shl.b16 	%rs69, %rs68, 1;
	add.s16 	%rs70, %rs69, %rs60;
	sub.s16 	%rs71, %rs120, %rs70;
	add.s16 	%rs120, %rs71, 4;
	add.s64 	%rd25, %rd25, 4;
$L__BB0_7:
	setp.eq.s64 	%p6, %rd7, 0;
	@%p6 bra 	$L__BB0_12;
	setp.eq.s64 	%p7, %rd7, 1;
	@%p7 bra 	$L__BB0_10;
	cvt.u32.u64 	%r16, %rd25;
	add.s32 	%r17, %r1, %r16;
	add.s32 	%r19, %r5, %r17;
	ld.shared.u8 	%rs73, [%r19];
	add.s32 	%r20, %r5, %r16;
	ld.shared.u8 	%rs74, [%r20];
	xor.b16  	%rs75, %rs74, %rs73;
	shl.b16 	%rs76, %rs75, 1;
	ld.shared.u8 	%rs77, [%r19+1];
	ld.shared.u8 	%rs78, [%r20+1];
	xor.b16  	%rs79, %rs78, %rs77;
	shl.b16 	%rs80, %rs79, 1;
	add.s16 	%rs81, %rs76, %rs80;
	sub.s16 	%rs82, %rs120, %rs81;
	add.s16 	%rs120, %rs82, 2;
	add.s64 	%rd25, %rd25, 2;
$L__BB0_10:
	and.b64  	%rd19, %rd1, 1;
	setp.eq.b64 	%p8, %rd19, 1;
	not.pred 	%p9, %p8;
	@%p9 bra 	$L__BB0_12;
	cvt.u32.u64 	%r21, %rd25;
	add.s32 	%r22, %r1, %r21;
	add.s32 	%r24, %r5, %r22;
	ld.shared.u8 	%rs83, [%r24];
	add.s32 	%r25, %r5, %r21;
	ld.shared.u8 	%rs84, [%r25];
	xor.b16  	%rs85, %rs84, %rs83;
	shl.b16 	%rs86, %rs85, 1;
	sub.s16 	%rs87, %rs120, %rs86;
	add.s16 	%rs120, %rs87, 1;
$L__BB0_12:
	mov.u32 	%r26, _ZZ3akfmPaE3akf;
	add.s32 	%r27, %r26, %r1;
	st.shared.u8 	[%r27], %rs120;
	bar.sync 	0;
	setp.ne.s32 	%p10, %r1, 0;
	@%p10 bra 	$L__BB0_14;
	mul.lo.s32 	%r28, %r2, 25;
	cvt.u64.u32 	%rd20, %r28;
	ld.shared.u8 	%rs88, [_ZZ3akfmPaE3akf];
	cvta.to.global.u64 	%rd21, %rd12;
	add.s64 	%rd22, %rd21, %rd20;
	st.global.u8 	[%rd22], %rs88;
	ld.shared.u8 	%rs89, [_ZZ3akfmPaE3akf+1];
	st.global.u8 	[%rd22+1], %rs89;
	ld.shared.u8 	%rs90, [_ZZ3akfmPaE3akf+2];
	st.global.u8 	[%rd22+2], %rs90;
	ld.shared.u8 	%rs91, [_ZZ3akfmPaE3akf+3];
	st.global.u8 	[%rd22+3], %rs91;
	ld.shared.u8 	%rs92, [_ZZ3akfmPaE3akf+4];
	st.global.u8 	[%rd22+4], %rs92;
	ld.shared.u8 	%rs93, [_ZZ3akfmPaE3akf+5];
	st.global.u8 	[%rd22+5], %rs93;
	ld.shared.u8 	%rs94, [_ZZ3akfmPaE3akf+6];
	st.global.u8 	[%rd22+6], %rs94;
	ld.shared.u8 	%rs95, [_ZZ3akfmPaE3akf+7];
	st.global.u8 	[%rd22+7], %rs95;
	ld.shared.u8 	%rs96, [_ZZ3akfmPaE3akf+8];
	st.global.u8 	[%rd22+8], %rs96;
	ld.shared.u8 	%rs97, [_ZZ3akfmPaE3akf+9];
	st.global.u8 	[%rd22+9], %rs97;
	ld.shared.u8 	%rs98, [_ZZ3akfmPaE3akf+10];
	st.global.u8 	[%rd22+10], %rs98;
	ld.shared.u8 	%rs99, [_ZZ3akfmPaE3akf+11];
	st.global.u8 	[%rd22+11], %rs99;
	ld.shared.u8 	%rs100, [_ZZ3akfmPaE3akf+12];
	st.global.u8 	[%rd22+12], %rs100;
	ld.shared.u8 	%rs101, [_ZZ3akfmPaE3akf+13];
	st.global.u8 	[%rd22+13], %rs101;
	ld.shared.u8 	%rs102, [_ZZ3akfmPaE3akf+14];
	st.global.u8 	[%rd22+14], %rs102;
	ld.shared.u8 	%rs103, [_ZZ3akfmPaE3akf+15];
	st.global.u8 	[%rd22+15], %rs103;
	ld.shared.u8 	%rs104, [_ZZ3akfmPaE3akf+16];
	st.global.u8 	[%rd22+16], %rs104;
	ld.shared.u8 	%rs105, [_ZZ3akfmPaE3akf+17];
	st.global.u8 	[%rd22+17], %rs105;
	ld.shared.u8 	%rs106, [_ZZ3akfmPaE3akf+18];
	st.global.u8 	[%rd22+18], %rs106;
	ld.shared.u8 	%rs107, [_ZZ3akfmPaE3akf+19];
	st.global.u8 	[%rd22+19], %rs107;
	ld.shared.u8 	%rs108, [_ZZ3akfmPaE3akf+20];
	st.global.u8 	[%rd22+20], %rs108;
	ld.shared.u8 	%rs109, [_ZZ3akfmPaE3akf+21];
	st.global.u8 	[%rd22+21], %rs109;
	ld.shared.u8 	%rs110, [_ZZ3akfmPaE3akf+22];
	st.global.u8 	[%rd22+22], %rs110;
	ld.shared.u8 	%rs111, [_ZZ3akfmPaE3akf+23];
	st.global.u8 	[%rd22+23], %rs111;
	ld.shared.u8 	%rs112, [_ZZ3akfmPaE3akf+24];
	st.global.u8 	[%rd22+24], %rs112;
$L__BB0_14:
	ret;

}


// ===== COMPILED SASS (sm_100) =====

	.target	sm_100

	.elftype	@"ET_EXEC"


//--------------------- .note.nv.tkinfo           --------------------------
	.section	.note.nv.tkinfo,"",@"SHT_NOTE"
	.sectionflags	@"SHF_NOTE_NV_TKINFO"
	.tkinfo
        /*0018*/ 	.word	0x00000002
        /*0030*/ 	.string	""
        /*0030*/ 	.string	"ptxas"
        /*0030*/ 	.string	"Cuda compilation tools, release 13.0, V13.0.88"
        /*0030*/ 	.string	"Build cuda_13.0.r13.0/compiler.36424714_0"
        /*0030*/ 	.string	"-arch sm_100 -m 64 "



//--------------------- .note.nv.cuinfo           --------------------------
	.section	.note.nv.cuinfo,"",@"SHT_NOTE"
	.sectionflags	@"SHF_NOTE_NV_CUINFO"
        /*0018*/ 	.short	0x0002
        /*001a*/ 	.short	0x0064
        /*001c*/ 	.short	0x0082
	.zero		2


//--------------------- .nv.info                  --------------------------
	.section	.nv.info,"",@"SHT_CUDA_INFO"
	.align	4


	//----- nvinfo : EIATTR_REGCOUNT
	.align		4
        /*0000*/ 	.byte	0x04, 0x2f
        /*0002*/ 	.short	(.L_1 - .L_0)
	.align		4
.L_0:
        /*0004*/ 	.word	index@(_Z3akfmPa)
        /*0008*/ 	.word	0x00000020


	//----- nvinfo : EIATTR_FRAME_SIZE
	.align		4
.L_1:
        /*000c*/ 	.byte	0x04, 0x11
        /*000e*/ 	.short	(.L_3 - .L_2)
	.align		4
.L_2:
        /*0010*/ 	.word	index@(_Z3akfmPa)
        /*0014*/ 	.word	0x00000000


	//----- nvinfo : EIATTR_MIN_STACK_SIZE
	.align		4
.L_3:
        /*0018*/ 	.byte	0x04, 0x12
        /*001a*/ 	.short	(.L_5 - .L_4)
	.align		4
.L_4:
        /*001c*/ 	.word	index@(_Z3akfmPa)
        /*0020*/ 	.word	0x00000000
.L_5:


//--------------------- .nv.compat                --------------------------
	.section	.nv.compat,"",@"SHT_CUDA_COMPAT_INFO"
	.align	4
        /*0000*/ 	.byte	0x02, 0x09, 0x00, 0x00, 0x02, 0x02, 0x01, 0x00, 0x02, 0x05, 0x05, 0x00, 0x03, 0x07, 0x01, 0x01
        /*0010*/ 	.byte	0x02, 0x03, 0x00, 0x00, 0x02, 0x06, 0x01, 0x00, 0x04, 0x0b, 0x08, 0x00, 0x09, 0x00, 0x00, 0x00
        /*0020*/ 	.byte	0x00, 0x00, 0x00, 0x00


//--------------------- .nv.info._Z3akfmPa        --------------------------
	.section	.nv.info._Z3akfmPa,"",@"SHT_CUDA_INFO"
	.sectionflags	@""
	.align	4


	//----- nvinfo : EIATTR_CUDA_API_VERSION
	.align		4
        /*0000*/ 	.byte	0x04, 0x37
        /*0002*/ 	.short	(.L_7 - .L_6)
.L_6:
        /*0004*/ 	.word	0x00000082


	//----- nvinfo : EIATTR_KPARAM_INFO
	.align		4
.L_7:
        /*0008*/ 	.byte	0x04, 0x17
        /*000a*/ 	.short	(.L_9 - .L_8)
.L_8:
        /*000c*/ 	.word	0x00000000
        /*0010*/ 	.short	0x0001
        /*0012*/ 	.short	0x0008
        /*0014*/ 	.byte	0x00, 0xf5, 0x21, 0x00


	//----- nvinfo : EIATTR_KPARAM_INFO
	.align		4
.L_9:
        /*0018*/ 	.byte	0x04, 0x17
        /*001a*/ 	.short	(.L_11 - .L_10)
.L_10:
        /*001c*/ 	.word	0x00000000
        /*0020*/ 	.short	0x0000
        /*0022*/ 	.short	0x0000
        /*0024*/ 	.byte	0x00, 0xf0, 0x21, 0x00


	//----- nvinfo : EIATTR_SPARSE_MMA_MASK
	.align		4
.L_11:
        /*0028*/ 	.byte	0x03, 0x50
        /*002a*/ 	.short	0x0000


	//----- nvinfo : EIATTR_MAXREG_COUNT
	.align		4
        /*002c*/ 	.byte	0x03, 0x1b
        /*002e*/ 	.short	0x00ff


	//----- nvinfo : EIATTR_NUM_BARRIERS
	.align		4
        /*0030*/ 	.byte	0x02, 0x4c
        /*0032*/ 	.byte	0x01
	.zero		1


	//----- nvinfo : EIATTR_MERCURY_ISA_VERSION
	.align		4
        /*0034*/ 	.byte	0x03, 0x5f
        /*0036*/ 	.short	0x0101


	//----- nvinfo : EIATTR_VRC_CTA_INIT_COUNT
	.align		4
        /*0038*/ 	.byte	0x02, 0x4a
	.zero		1
	.zero		1


	//----- nvinfo : EIATTR_EXIT_INSTR_OFFSETS
	.align		4
        /*003c*/ 	.byte	0x04, 0x1c
        /*003e*/ 	.short	(.L_13 - .L_12)


	//   ....[0]....
.L_12:
        /*0040*/ 	.word	0x000008d0


	//   ....[1]....
        /*0044*/ 	.word	0x00000c70


	//----- nvinfo : EIATTR_CRS_STACK_SIZE
	.align		4
.L_13:
        /*0048*/ 	.byte	0x04, 0x1e
        /*004a*/ 	.short	(.L_15 - .L_14)
.L_14:
        /*004c*/ 	.word	0x00000000


	//----- nvinfo : EIATTR_CBANK_PARAM_SIZE
	.align		4
.L_15:
        /*0050*/ 	.byte	0x03, 0x19
        /*0052*/ 	.short	0x0010


	//----- nvinfo : EIATTR_PARAM_CBANK
	.align		4
        /*0054*/ 	.byte	0x04, 0x0a
        /*0056*/ 	.short	(.L_17 - .L_16)
	.align		4
.L_16:
        /*0058*/ 	.word	index@(.nv.constant0._Z3akfmPa)
        /*005c*/ 	.short	0x0380
        /*005e*/ 	.short	0x0010


	//----- nvinfo : EIATTR_SW_WAR
	.align		4
.L_17:
        /*0060*/ 	.byte	0x04, 0x36
        /*0062*/ 	.short	(.L_19 - .L_18)
.L_18:
        /*0064*/ 	.word	0x00000008
.L_19:


//--------------------- .nv.callgraph             --------------------------
	.section	.nv.callgraph,"",@"SHT_CUDA_CALLGRAPH"
	.align	4
	.sectionentsize	8
	.align		4
        /*0000*/ 	.word	0x00000000
	.align		4
        /*0004*/ 	.word	0xffffffff
	.align		4
        /*0008*/ 	.word	0x00000000
	.align		4
        /*000c*/ 	.word	0xfffffffe
	.align		4
        /*0010*/ 	.word	0x00000000
	.align		4
        /*0014*/ 	.word	0xfffffffd
	.align		4
        /*0018*/ 	.word	0x00000000
	.align		4
        /*001c*/ 	.word	0xfffffffc


//--------------------- .text._Z3akfmPa           --------------------------
	.section	.text._Z3akfmPa,"ax",@progbits
	.align	128
        .global         _Z3akfmPa
        .type           _Z3akfmPa,@function
        .size           _Z3akfmPa,(.L_x_10 - _Z3akfmPa)
        .other          _Z3akfmPa,@"STO_CUDA_ENTRY STV_DEFAULT"
_Z3akfmPa:
.text._Z3akfmPa:
[----:B------:R-:W-:Y:S08]  /*0000*/  LDC R1, c[0x0][0x37c] ;  /* 0x0000df00ff017b82 */ /* 0x000ff00000000800 */
[----:B------:R-:W0:Y:S01]  /*0010*/  S2UR UR9, SR_CTAID.X ;  /* 0x00000000000979c3 */ /* 0x000e220000002500 */
[----:B------:R-:W1:Y:S01]  /*0020*/  S2R R0, SR_TID.X ;  /* 0x0000000000007919 */ /* 0x000e620000002100 */
[----:B------:R-:W-:Y:S01]  /*0030*/  UMOV UR5, 0x400 ;  /* 0x0000040000057882 */ /* 0x000fe20000000000 */
[----:B------:R-:W-:Y:S01]  /*0040*/  BSSY.RECONVERGENT B0, `(.L_x_0) ;  /* 0x0000084000007945 */ /* 0x000fe20003800200 */
[----:B------:R-:W-:Y:S01]  /*0050*/  UIADD3 UR4, UPT, UPT, UR5, 0x19, URZ ;  /* 0x0000001905047890 */ /* 0x000fe2000fffe0ff */
[----:B------:R-:W-:-:S03]  /*0060*/  PRMT R9, RZ, 0x7610, R9 ;  /* 0x00007610ff097816 */ /* 0x000fc60000000009 */
[----:B------:R-:W0:Y:S08]  /*0070*/  LDC.64 R4, c[0x0][0x380] ;  /* 0x0000e000ff047b82 */ /* 0x000e300000000a00 */
[----:B------:R-:W2:Y:S01]  /*0080*/  S2UR UR8, SR_CgaCtaId ;  /* 0x00000000000879c3 */ /* 0x000ea20000008800 */
[----:B0-----:R-:W-:-:S05]  /*0090*/  IADD3 R3, P0, PT, R4, UR9, RZ ;  /* 0x0000000904037c10 */ /* 0x001fca000ff1e0ff */
[----:B------:R-:W-:Y:S01]  /*00a0*/  IMAD.X R2, RZ, RZ, R5, P0 ;  /* 0x000000ffff027224 */ /* 0x000fe200000e0605 */
[----:B-1----:R-:W-:Y:S01]  /*00b0*/  ISETP.NE.AND P0, PT, R0, 0x19, PT ;  /* 0x000000190000780c */ /* 0x002fe20003f05270 */
[----:B--2---:R-:W-:-:S03]  /*00c0*/  ULEA UR4, UR8, UR4, 0x18 ;  /* 0x0000000408047291 */ /* 0x004fc6000f8ec0ff */
[----:B------:R-:W-:Y:S02]  /*00d0*/  SHF.R.U64 R3, R3, R0, R2 ;  /* 0x0000000003037219 */ /* 0x000fe40000001202 */
[C---:B------:R-:W-:Y:S02]  /*00e0*/  IADD3 R2, P1, PT, -R0.reuse, 0x19, RZ ;  /* 0x0000001900027810 */ /* 0x040fe40007f3e1ff */
[----:B------:R-:W-:Y:S02]  /*00f0*/  IADD3 R4, PT, PT, -R0, UR4, RZ ;  /* 0x0000000400047c10 */ /* 0x000fe4000fffe1ff */
[----:B------:R-:W-:Y:S01]  /*0100*/  LOP3.LUT R3, R3, 0x1, RZ, 0xc0, !PT ;  /* 0x0000000103037812 */ /* 0x000fe200078ec0ff */
[----:B------:R-:W-:-:S04]  /*0110*/  IMAD.X R6, RZ, RZ, -0x1, P1 ;  /* 0xffffffffff067424 */ /* 0x000fc800008e06ff */
[----:B------:R0:W-:Y:S01]  /*0120*/  STS.U8 [R4+0x18], R3 ;  /* 0x0000180304007388 */ /* 0x0001e20000000000 */
[----:B------:R-:W-:Y:S06]  /*0130*/  BAR.SYNC.DEFER_BLOCKING 0x0 ;  /* 0x0000000000007b1d */ /* 0x000fec0000010000 */
[----:B------:R-:W-:Y:S05]  /*0140*/  @!P0 BRA `(.L_x_1) ;  /* 0x0000000400cc8947 */ /* 0x000fea0003800000 */
[----:B0-----:R-:W-:Y:S01]  /*0150*/  VIADD R3, R0, 0xffffffee ;  /* 0xffffffee00037836 */ /* 0x001fe20000000000 */
[----:B------:R-:W-:Y:S01]  /*0160*/  LOP3.LUT R24, R2, 0x7, RZ, 0xc0, !PT ;  /* 0x0000000702187812 */ /* 0x000fe200078ec0ff */
[----:B------:R-:W-:Y:S01]  /*0170*/  BSSY.RECONVERGENT B1, `(.L_x_2) ;  /* 0x0000034000017945 */ /* 0x000fe20003800200 */
[----:B------:R-:W-:Y:S01]  /*0180*/  PRMT R9, RZ, 0x7610, R9 ;  /* 0x00007610ff097816 */ /* 0x000fe20000000009 */
[----:B------:R-:W-:Y:S01]  /*0190*/  IMAD.MOV.U32 R5, RZ, RZ, RZ ;  /* 0x000000ffff057224 */ /* 0x000fe200078e00ff */
[----:B------:R-:W-:Y:S02]  /*01a0*/  ISETP.GE.U32.AND P1, PT, R3, 0x7, PT ;  /* 0x000000070300780c */ /* 0x000fe40003f26070 */
[----:B------:R-:W-:-:S04]  /*01b0*/  ISETP.NE.U32.AND P0, PT, R24, RZ, PT ;  /* 0x000000ff1800720c */ /* 0x000fc80003f05070 */
[----:B------:R-:W-:-:S07]  /*01c0*/  ISETP.NE.AND.EX P0, PT, RZ, RZ, PT, P0 ;  /* 0x000000ffff00720c */ /* 0x000fce0003f05300 */
[----:B------:R-:W-:Y:S06]  /*01d0*/  @!P1 BRA `(.L_x_3) ;  /* 0x0000000000b49947 */ /* 0x000fec0003800000 */
[----:B------:R-:W-:Y:S01]  /*01e0*/  UIADD3 UR6, UPT, UPT, UR4, 0x3, URZ ;  /* 0x0000000304067890 */ /* 0x000fe2000fffe0ff */
[----:B------:R-:W-:Y:S01]  /*01f0*/  LOP3.LUT R5, R2, 0xfffffff8, RZ, 0xc0, !PT ;  /* 0xfffffff802057812 */ /* 0x000fe200078ec0ff */
[----:B------:R-:W-:Y:S01]  /*0200*/  IMAD.MOV.U32 R4, RZ, RZ, R6 ;  /* 0x000000ffff047224 */ /* 0x000fe200078e0006 */
[----:B------:R-:W-:-:S03]  /*0210*/  PRMT R9, RZ, 0x7610, R9 ;  /* 0x00007610ff097816 */ /* 0x000fc60000000009 */
[----:B------:R-:W-:Y:S02]  /*0220*/  IMAD.U32 R7, RZ, RZ, UR6 ;  /* 0x00000006ff077e24 */ /* 0x000fe4000f8e00ff */
[----:B------:R-:W-:-:S07]  /*0230*/  IMAD.MOV.U32 R3, RZ, RZ, R5 ;  /* 0x000000ffff037224 */ /* 0x000fce00078e0005 */
.L_x_4:
[----:B------:R-:W-:Y:S01]  /*0240*/  IMAD.IADD R14, R0, 0x1, R7 ;  /* 0x00000001000e7824 */ /* 0x000fe200078e0207 */
[----:B------:R-:W-:Y:S01]  /*0250*/  LDS.U8 R19, [R7+-0x3] ;  /* 0xfffffd0007137984 */ /* 0x000fe20000000000 */
[----:B------:R-:W-:-:S03]  /*0260*/  IADD3 R3, P1, PT, R3, -0x8, RZ ;  /* 0xfffffff803037810 */ /* 0x000fc60007f3e0ff */
[----:B------:R-:W-:Y:S01]  /*0270*/  LDS.U8 R21, [R7+-0x1] ;  /* 0xffffff0007157984 */ /* 0x000fe20000000000 */
[----:B------:R-:W-:Y:S02]  /*0280*/  IADD3.X R4, PT, PT, R4, -0x1, RZ, P1, !PT ;  /* 0xffffffff04047810 */ /* 0x000fe40000ffe4ff */
[----:B------:R-:W-:Y:S01]  /*0290*/  ISETP.NE.U32.AND P1, PT, R3, RZ, PT ;  /* 0x000000ff0300720c */ /* 0x000fe20003f25070 */
[----:B------:R-:W-:Y:S03]  /*02a0*/  LDS.U8 R23, [R7] ;  /* 0x0000000007177984 */ /* 0x000fe60000000000 */
[----:B------:R-:W-:Y:S01]  /*02b0*/  ISETP.NE.AND.EX P1, PT, R4, RZ, PT, P1 ;  /* 0x000000ff0400720c */ /* 0x000fe20003f25310 */
[----:B------:R-:W0:Y:S04]  /*02c0*/  LDS.U8 R16, [R14+-0x3] ;  /* 0xfffffd000e107984 */ /* 0x000e280000000000 */
[----:B------:R-:W1:Y:S04]  /*02d0*/  LDS.U8 R18, [R14+-0x1] ;  /* 0xffffff000e127984 */ /* 0x000e680000000000 */
[----:B------:R-:W2:Y:S04]  /*02e0*/  LDS.U8 R20, [R14] ;  /* 0x000000000e147984 */ /* 0x000ea80000000000 */
[----:B------:R-:W-:Y:S04]  /*02f0*/  LDS.U8 R25, [R7+0x1] ;  /* 0x0000010007197984 */ /* 0x000fe80000000000 */
[----:B------:R-:W-:Y:S04]  /*0300*/  LDS.U8 R12, [R7+0x2] ;  /* 0x00000200070c7984 */ /* 0x000fe80000000000 */
[----:B------:R-:W3:Y:S04]  /*0310*/  LDS.U8 R22, [R14+0x1] ;  /* 0x000001000e167984 */ /* 0x000ee80000000000 */
[----:B------:R-:W4:Y:S04]  /*0320*/  LDS.U8 R15, [R14+0x2] ;  /* 0x000002000e0f7984 */ /* 0x000f280000000000 */
[----:B------:R-:W-:Y:S04]  /*0330*/  LDS.U8 R13, [R7+0x3] ;  /* 0x00000300070d7984 */ /* 0x000fe80000000000 */
[----:B------:R-:W-:Y:S04]  /*0340*/  LDS.U8 R11, [R7+0x4] ;  /* 0x00000400070b7984 */ /* 0x000fe80000000000 */
[----:B------:R-:W5:Y:S04]  /*0350*/  LDS.U8 R8, [R14+0x3] ;  /* 0x000003000e087984 */ /* 0x000f680000000000 */
[----:B------:R-:W5:Y:S01]  /*0360*/  LDS.U8 R6, [R14+0x4] ;  /* 0x000004000e067984 */ /* 0x000f620000000000 */
[----:B0-----:R-:W-:-:S03]  /*0370*/  LOP3.LUT R16, R19, R16, RZ, 0x3c, !PT ;  /* 0x0000001013107212 */ /* 0x001fc600078e3cff */
[----:B------:R0:W-:Y:S01]  /*0380*/  LDS.U8 R10, [R7+-0x2] ;  /* 0xfffffe00070a7984 */ /* 0x0001e20000000000 */
[----:B-1----:R-:W-:-:S03]  /*0390*/  LOP3.LUT R21, R21, R18, RZ, 0x3c, !PT ;  /* 0x0000001215157212 */ /* 0x002fc600078e3cff */
[----:B------:R-:W1:Y:S01]  /*03a0*/  LDS.U8 R17, [R14+-0x2] ;  /* 0xfffffe000e117984 */ /* 0x000e620000000000 */
[----:B--2---:R-:W-:Y:S01]  /*03b0*/  LOP3.LUT R20, R23, R20, RZ, 0x3c, !PT ;  /* 0x0000001417147212 */ /* 0x004fe200078e3cff */
[----:B0-----:R-:W-:-:S03]  /*03c0*/  VIADD R7, R7, 0x8 ;  /* 0x0000000807077836 */ /* 0x001fc60000000000 */
[----:B------:R-:W-:Y:S02]  /*03d0*/  IADD3 R16, PT, PT, R20, R16, R21 ;  /* 0x0000001014107210 */ /* 0x000fe40007ffe015 */
[----:B---3--:R-:W-:Y:S02]  /*03e0*/  LOP3.LUT R25, R25, R22, RZ, 0x3c, !PT ;  /* 0x0000001619197212 */ /* 0x008fe400078e3cff */
[----:B----4-:R-:W-:-:S04]  /*03f0*/  LOP3.LUT R12, R12, R15, RZ, 0x3c, !PT ;  /* 0x0000000f0c0c7212 */ /* 0x010fc800078e3cff */
[----:B------:R-:W-:Y:S02]  /*0400*/  IADD3 R12, PT, PT, R12, R16, R25 ;  /* 0x000000100c0c7210 */ /* 0x000fe40007ffe019 */
[----:B-----5:R-:W-:Y:S02]  /*0410*/  LOP3.LUT R13, R13, R8, RZ, 0x3c, !PT ;  /* 0x000000080d0d7212 */ /* 0x020fe400078e3cff */
[----:B------:R-:W-:-:S04]  /*0420*/  LOP3.LUT R6, R11, R6, RZ, 0x3c, !PT ;  /* 0x000000060b067212 */ /* 0x000fc800078e3cff */
[----:B------:R-:W-:Y:S02]  /*0430*/  IADD3 R13, PT, PT, R6, R12, R13 ;  /* 0x0000000c060d7210 */ /* 0x000fe40007ffe00d */
[----:B-1----:R-:W-:-:S05]  /*0440*/  LOP3.LUT R10, R10, R17, RZ, 0x3c, !PT ;  /* 0x000000110a0a7212 */ /* 0x002fca00078e3cff */
[----:B------:R-:W-:-:S04]  /*0450*/  IMAD.IADD R6, R10, 0x1, R13 ;  /* 0x000000010a067824 */ /* 0x000fc800078e020d */
[----:B------:R-:W-:-:S04]  /*0460*/  IMAD.SHL.U32 R6, R6, 0x2, RZ ;  /* 0x0000000206067824 */ /* 0x000fc800078e00ff */
[----:B------:R-:W-:-:S05]  /*0470*/  IMAD.MOV R6, RZ, RZ, -R6 ;  /* 0x000000ffff067224 */ /* 0x000fca00078e0a06 */
[----:B------:R-:W-:-:S04]  /*0480*/  PRMT R6, R6, 0x7710, RZ ;  /* 0x0000771006067816 */ /* 0x000fc800000000ff */
[----:B------:R-:W-:Y:S01]  /*0490*/  IADD3 R9, PT, PT, R9, 0x8, R6 ;  /* 0x0000000809097810 */ /* 0x000fe20007ffe006 */
[----:B------:R-:W-:Y:S06]  /*04a0*/  @P1 BRA `(.L_x_4) ;  /* 0xfffffffc00641947 */ /* 0x000fec000383ffff */
.L_x_3:
[----:B------:R-:W-:Y:S05]  /*04b0*/  BSYNC.RECONVERGENT B1 ;  /* 0x0000000000017941 */ /* 0x000fea0003800200 */
.L_x_2:
[----:B------:R-:W-:Y:S05]  /*04c0*/  @!P0 BRA `(.L_x_1) ;  /* 0x0000000000ec8947 */ /* 0x000fea0003800000 */
[----:B------:R-:W-:Y:S01]  /*04d0*/  ISETP.GE.U32.AND P0, PT, R24, 0x4, PT ;  /* 0x000000041800780c */ /* 0x000fe20003f06070 */
[----:B------:R-:W-:Y:S01]  /*04e0*/  BSSY.RECONVERGENT B1, `(.L_x_5) ;  /* 0x000001a000017945 */ /* 0x000fe20003800200 */
[----:B------:R-:W-:Y:S02]  /*04f0*/  LOP3.LUT R12, R2, 0x3, RZ, 0xc0, !PT ;  /* 0x00000003020c7812 */ /* 0x000fe400078ec0ff */
[----:B------:R-:W-:Y:S02]  /*0500*/  ISETP.GE.U32.AND.EX P0, PT, RZ, RZ, PT, P0 ;  /* 0x000000ffff00720c */ /* 0x000fe40003f06100 */
[----:B------:R-:W-:-:S04]  /*0510*/  ISETP.NE.U32.AND P1, PT, R12, RZ, PT ;  /* 0x000000ff0c00720c */ /* 0x000fc80003f25070 */
[----:B------:R-:W-:-:S07]  /*0520*/  ISETP.NE.AND.EX P1, PT, RZ, RZ, PT, P1 ;  /* 0x000000ffff00720c */ /* 0x000fce0003f25310 */
[----:B------:R-:W-:Y:S06]  /*0530*/  @!P0 BRA `(.L_x_6) ;  /* 0x0000000000508947 */ /* 0x000fec0003800000 */
[----:B------:R-:W-:Y:S01]  /*0540*/  IADD3 R3, PT, PT, R0, UR4, R5 ;  /* 0x0000000400037c10 */ /* 0x000fe2000fffe005 */
[----:B------:R-:W-:Y:S04]  /*0550*/  LDS.U8 R7, [R5+UR4] ;  /* 0x0000000405077984 */ /* 0x000fe80008000000 */
[----:B------:R-:W-:Y:S04]  /*0560*/  LDS.U8 R13, [R5+UR4+0x2] ;  /* 0x00000204050d7984 */ /* 0x000fe80008000000 */
[----:B------:R-:W-:Y:S04]  /*0570*/  LDS.U8 R15, [R5+UR4+0x3] ;  /* 0x00000304050f7984 */ /* 0x000fe80008000000 */
[----:B------:R-:W0:Y:S04]  /*0580*/  LDS.U8 R4, [R3] ;  /* 0x0000000003047984 */ /* 0x000e280000000000 */
[----:B------:R-:W1:Y:S04]  /*0590*/  LDS.U8 R8, [R3+0x2] ;  /* 0x0000020003087984 */ /* 0x000e680000000000 */
[----:B------:R-:W2:Y:S04]  /*05a0*/  LDS.U8 R10, [R3+0x3] ;  /* 0x00000300030a7984 */ /* 0x000ea80000000000 */
[----:B------:R3:W-:Y:S04]  /*05b0*/  LDS.U8 R11, [R5+UR4+0x1] ;  /* 0x00000104050b7984 */ /* 0x0007e80008000000 */
[----:B------:R-:W4:Y:S01]  /*05c0*/  LDS.U8 R6, [R3+0x1] ;  /* 0x0000010003067984 */ /* 0x000f220000000000 */
[----:B---3--:R-:W-:Y:S01]  /*05d0*/  VIADD R5, R5, 0x4 ;  /* 0x0000000405057836 */ /* 0x008fe20000000000 */
[----:B0-----:R-:W-:-:S02]  /*05e0*/  LOP3.LUT R4, R7, R4, RZ, 0x3c, !PT ;  /* 0x0000000407047212 */ /* 0x001fc400078e3cff */
[----:B-1----:R-:W-:Y:S02]  /*05f0*/  LOP3.LUT R13, R13, R8, RZ, 0x3c, !PT ;  /* 0x000000080d0d7212 */ /* 0x002fe400078e3cff */
[----:B--2---:R-:W-:-:S04]  /*0600*/  LOP3.LUT R10, R15, R10, RZ, 0x3c, !PT ;  /* 0x0000000a0f0a7212 */ /* 0x004fc800078e3cff */
[----:B------:R-:W-:Y:S02]  /*0610*/  IADD3 R13, PT, PT, R10, R4, R13 ;  /* 0x000000040a0d7210 */ /* 0x000fe40007ffe00d */
[----:B----4-:R-:W-:-:S05]  /*0620*/  LOP3.LUT R6, R11, R6, RZ, 0x3c, !PT ;  /* 0x000000060b067212 */ /* 0x010fca00078e3cff */
[----:B------:R-:W-:-:S04]  /*0630*/  IMAD.IADD R4, R6, 0x1, R13 ;  /* 0x0000000106047824 */ /* 0x000fc800078e020d */
[----:B------:R-:W-:-:S04]  /*0640*/  IMAD.SHL.U32 R4, R4, 0x2, RZ ;  /* 0x0000000204047824 */ /* 0x000fc800078e00ff */
[----:B------:R-:W-:-:S05]  /*0650*/  IMAD.MOV R4, RZ, RZ, -R4 ;  /* 0x000000ffff047224 */ /* 0x000fca00078e0a04 */
[----:B------:R-:W-:-:S04]  /*0660*/  PRMT R4, R4, 0x7710, RZ ;  /* 0x0000771004047816 */ /* 0x000fc800000000ff */
[----:B------:R-:W-:-:S07]  /*0670*/  IADD3 R9, PT, PT, R9, 0x4, R4 ;  /* 0x0000000409097810 */ /* 0x000fce0007ffe004 */
.L_x_6:
[----:B------:R-:W-:Y:S05]  /*0680*/  BSYNC.RECONVERGENT B1 ;  /* 0x0000000000017941 */ /* 0x000fea0003800200 */
.L_x_5:
[----:B------:R-:W-:Y:S05]  /*0690*/  @!P1 BRA `(.L_x_1) ;  /* 0x0000000000789947 */ /* 0x000fea0003800000 */
[----:B------:R-:W-:Y:S01]  /*06a0*/  ISETP.NE.U32.AND P0, PT, R12, 0x1, PT ;  /* 0x000000010c00780c */ /* 0x000fe20003f05070 */
[----:B------:R-:W-:Y:S01]  /*06b0*/  BSSY.RECONVERGENT B1, `(.L_x_7) ;  /* 0x0000013000017945 */ /* 0x000fe20003800200 */
[----:B------:R-:W-:Y:S02]  /*06c0*/  LOP3.LUT R2, R2, 0x1, RZ, 0xc0, !PT ;  /* 0x0000000102027812 */ /* 0x000fe400078ec0ff */
[----:B------:R-:W-:Y:S02]  /*06d0*/  ISETP.NE.AND.EX P0, PT, RZ, RZ, PT, P0 ;  /* 0x000000ffff00720c */ /* 0x000fe40003f05300 */
[----:B------:R-:W-:-:S04]  /*06e0*/  ISETP.NE.U32.AND P1, PT, R2, 0x1, PT ;  /* 0x000000010200780c */ /* 0x000fc80003f25070 */
[----:B------:R-:W-:-:S07]  /*06f0*/  ISETP.NE.U32.AND.EX P1, PT, RZ, RZ, PT, P1 ;  /* 0x000000ffff00720c */ /* 0x000fce0003f25110 */
[----:B------:R-:W-:Y:S06]  /*0700*/  @!P0 BRA `(.L_x_8) ;  /* 0x0000000000348947 */ /* 0x000fec0003800000 */
[----:B------:R-:W-:Y:S01]  /*0710*/  IADD3 R3, PT, PT, R0, UR4, R5 ;  /* 0x0000000400037c10 */ /* 0x000fe2000fffe005 */
[----:B------:R-:W-:Y:S04]  /*0720*/  LDS.U8 R7, [R5+UR4] ;  /* 0x0000000405077984 */ /* 0x000fe80008000000 */
[----:B------:R0:W-:Y:S04]  /*0730*/  LDS.U8 R11, [R5+UR4+0x1] ;  /* 0x00000104050b7984 */ /* 0x0001e80008000000 */
[----:B------:R-:W1:Y:S04]  /*0740*/  LDS.U8 R2, [R3] ;  /* 0x0000000003027984 */ /* 0x000e680000000000 */
[----:B------:R-:W2:Y:S01]  /*0750*/  LDS.U8 R4, [R3+0x1] ;  /* 0x0000010003047984 */ /* 0x000ea20000000000 */
[----:B0-----:R-:W-:Y:S01]  /*0760*/  VIADD R5, R5, 0x2 ;  /* 0x0000000205057836 */ /* 0x001fe20000000000 */
[----:B-1----:R-:W-:-:S02]  /*0770*/  LOP3.LUT R2, R7, R2, RZ, 0x3c, !PT ;  /* 0x0000000207027212 */ /* 0x002fc400078e3cff */
[----:B--2---:R-:W-:-:S05]  /*0780*/  LOP3.LUT R11, R11, R4, RZ, 0x3c, !PT ;  /* 0x000000040b0b7212 */ /* 0x004fca00078e3cff */
[----:B------:R-:W-:-:S04]  /*0790*/  IMAD.IADD R2, R2, 0x1, R11 ;  /* 0x0000000102027824 */ /* 0x000fc800078e020b */
[----:B------:R-:W-:-:S04]  /*07a0*/  IMAD.SHL.U32 R2, R2, 0x2, RZ ;  /* 0x0000000202027824 */ /* 0x000fc800078e00ff */
[----:B------:R-:W-:-:S05]  /*07b0*/  IMAD.MOV R2, RZ, RZ, -R2 ;  /* 0x000000ffff027224 */ /* 0x000fca00078e0a02 */
[----:B------:R-:W-:-:S04]  /*07c0*/  PRMT R2, R2, 0x7710, RZ ;  /* 0x0000771002027816 */ /* 0x000fc800000000ff */
[----:B------:R-:W-:-:S07]  /*07d0*/  IADD3 R9, PT, PT, R9, 0x2, R2 ;  /* 0x0000000209097810 */ /* 0x000fce0007ffe002 */
.L_x_8:
[----:B------:R-:W-:Y:S05]  /*07e0*/  BSYNC.RECONVERGENT B1 ;  /* 0x0000000000017941 */ /* 0x000fea0003800200 */
.L_x_7:
[----:B------:R-:W-:Y:S02]  /*07f0*/  @!P1 IADD3 R2, PT, PT, R0, UR4, R5 ;  /* 0x0000000400029c10 */ /* 0x000fe4000fffe005 */
[----:B------:R-:W-:Y:S04]  /*0800*/  @!P1 LDS.U8 R5, [R5+UR4] ;  /* 0x0000000405059984 */ /* 0x000fe80008000000 */
[----:B------:R-:W0:Y:S02]  /*0810*/  @!P1 LDS.U8 R2, [R2] ;  /* 0x0000000002029984 */ /* 0x000e240000000000 */
[----:B0-----:R-:W-:-:S05]  /*0820*/  @!P1 LOP3.LUT R3, R5, R2, RZ, 0x3c, !PT ;  /* 0x0000000205039212 */ /* 0x001fca00078e3cff */
[----:B------:R-:W-:-:S04]  /*0830*/  @!P1 IMAD.SHL.U32 R3, R3, 0x2, RZ ;  /* 0x0000000203039824 */ /* 0x000fc800078e00ff */
[----:B------:R-:W-:-:S05]  /*0840*/  @!P1 IMAD.MOV R3, RZ, RZ, -R3 ;  /* 0x000000ffff039224 */ /* 0x000fca00078e0a03 */
[----:B------:R-:W-:-:S04]  /*0850*/  @!P1 PRMT R4, R3, 0x7710, RZ ;  /* 0x0000771003049816 */ /* 0x000fc800000000ff */
[----:B------:R-:W-:-:S04]  /*0860*/  @!P1 IADD3 R3, PT, PT, R9, 0x1, R4 ;  /* 0x0000000109039810 */ /* 0x000fc80007ffe004 */
[----:B------:R-:W-:-:S07]  /*0870*/  @!P1 PRMT R9, R3, 0x7610, R9 ;  /* 0x0000761003099816 */ /* 0x000fce0000000009 */
.L_x_1:
[----:B------:R-:W-:Y:S05]  /*0880*/  BSYNC.RECONVERGENT B0 ;  /* 0x0000000000007941 */ /* 0x000fea0003800200 */
.L_x_0:
[----:B------:R-:W-:Y:S01]  /*0890*/  ULEA UR7, UR8, UR5, 0x18 ;  /* 0x0000000508077291 */ /* 0x000fe2000f8ec0ff */
[----:B------:R-:W-:-:S08]  /*08a0*/  ISETP.NE.AND P0, PT, R0, RZ, PT ;  /* 0x000000ff0000720c */ /* 0x000fd00003f05270 */
[----:B------:R1:W-:Y:S01]  /*08b0*/  STS.U8 [R0+UR7], R9 ;  /* 0x0000000900007988 */ /* 0x0003e20008000007 */
[----:B------:R-:W-:Y:S06]  /*08c0*/  BAR.SYNC.DEFER_BLOCKING 0x0 ;  /* 0x0000000000007b1d */ /* 0x000fec0000010000 */
[----:B------:R-:W-:Y:S05]  /*08d0*/  @P0 EXIT ;  /* 0x000000000000094d */ /* 0x000fea0003800000 */
[----:B------:R-:W2:Y:S01]  /*08e0*/  LDS.U8 R5, [UR7] ;  /* 0x00000007ff057984 */ /* 0x000ea20008000000 */
[----:B------:R-:W3:Y:S03]  /*08f0*/  LDCU.64 UR4, c[0x0][0x388] ;  /* 0x00007100ff0477ac */ /* 0x000ee60008000a00 */
[----:B------:R-:W4:Y:S01]  /*0900*/  LDS.U8 R7, [UR7+0x1] ;  /* 0x00000107ff077984 */ /* 0x000f220008000000 */
[----:B------:R-:W-:Y:S01]  /*0910*/  UIMAD UR6, UR9, 0x19, URZ ;  /* 0x00000019090678a4 */ /* 0x000fe2000f8e02ff */
[----:B------:R-:W2:Y:S02]  /*0920*/  LDCU.64 UR10, c[0x0][0x358] ;  /* 0x00006b00ff0a77ac */ /* 0x000ea40008000a00 */
[----:B-1----:R-:W1:Y:S04]  /*0930*/  LDS.U8 R9, [UR7+0x2] ;  /* 0x00000207ff097984 */ /* 0x002e680008000000 */
[----:B------:R-:W5:Y:S04]  /*0940*/  LDS.U8 R11, [UR7+0x3] ;  /* 0x00000307ff0b7984 */ /* 0x000f680008000000 */
[----:B------:R-:W5:Y:S01]  /*0950*/  LDS.U8 R13, [UR7+0x4] ;  /* 0x00000407ff0d7984 */ /* 0x000f620008000000 */
[----:B---3--:R-:W-:-:S03]  /*0960*/  UIADD3 UR4, UP0, UPT, UR6, UR4, URZ ;  /* 0x0000000406047290 */ /* 0x008fc6000ff1e0ff */
[----:B------:R-:W3:Y:S01]  /*0970*/  LDS.U8 R15, [UR7+0x5] ;  /* 0x00000507ff0f7984 */ /* 0x000ee20008000000 */
[----:B------:R-:W-:-:S03]  /*0980*/  UIADD3.X UR5, UPT, UPT, URZ, UR5, URZ, UP0, !UPT ;  /* 0x00000005ff057290 */ /* 0x000fc600087fe4ff */
[----:B------:R-:W3:Y:S01]  /*0990*/  LDS.U8 R17, [UR7+0x6] ;  /* 0x00000607ff117984 */ /* 0x000ee20008000000 */
[----:B------:R-:W-:-:S03]  /*09a0*/  IMAD.U32 R2, RZ, RZ, UR4 ;  /* 0x00000004ff027e24 */ /* 0x000fc6000f8e00ff */
[----:B------:R-:W3:Y:S01]  /*09b0*/  LDS.U8 R19, [UR7+0x7] ;  /* 0x00000707ff137984 */ /* 0x000ee20008000000 */
[----:B0-----:R-:W-:-:S03]  /*09c0*/  IMAD.U32 R3, RZ, RZ, UR5 ;  /* 0x00000005ff037e24 */ /* 0x001fc6000f8e00ff */
[----:B------:R-:W0:Y:S04]  /*09d0*/  LDS.U8 R21, [UR7+0x8] ;  /* 0x00000807ff157984 */ /* 0x000e280008000000 */
[----:B------:R-:W0:Y:S04]  /*09e0*/  LDS.U8 R23, [UR7+0x9] ;  /* 0x00000907ff177984 */ /* 0x000e280008000000 */
[----:B--2---:R-:W-:Y:S04]  /*09f0*/  STG.E.U8 desc[UR10][R2.64], R5 ;  /* 0x0000000502007986 */ /* 0x004fe8000c10110a */
[----:B------:R-:W2:Y:S04]  /*0a00*/  LDS.U8 R25, [UR7+0xa] ;  /* 0x00000a07ff197984 */ /* 0x000ea80008000000 */
        /* <DEDUP_REMOVED lines=14> */
[----:B----4-:R-:W-:Y:S04]  /*0af0*/  STG.E.U8 desc[UR10][R2.64+0x1], R7 ;  /* 0x0000010702007986 */ /* 0x010fe8000c10110a */
[----:B-1----:R-:W-:Y:S04]  /*0b00*/  STG.E.U8 desc[UR10][R2.64+0x2], R9 ;  /* 0x0000020902007986 */ /* 0x002fe8000c10110a */
[----:B-----5:R-:W-:Y:S04]  /*0b10*/  STG.E.U8 desc[UR10][R2.64+0x3], R11 ;  /* 0x0000030b02007986 */ /* 0x020fe8000c10110a */
[----:B------:R-:W-:Y:S04]  /*0b20*/  STG.E.U8 desc[UR10][R2.64+0x4], R13 ;  /* 0x0000040d02007986 */ /* 0x000fe8000c10110a */
[----:B---3--:R-:W-:Y:S04]  /*0b30*/  STG.E.U8 desc[UR10][R2.64+0x5], R15 ;  /* 0x0000050f02007986 */ /* 0x008fe8000c10110a */
[----:B------:R-:W-:Y:S04]  /*0b40*/  STG.E.U8 desc[UR10][R2.64+0x6], R17 ;  /* 0x0000061102007986 */ /* 0x000fe8000c10110a */
[----:B------:R-:W-:Y:S04]  /*0b50*/  STG.E.U8 desc[UR10][R2.64+0x7], R19 ;  /* 0x0000071302007986 */ /* 0x000fe8000c10110a */
[----:B0-----:R-:W-:Y:S04]  /*0b60*/  STG.E.U8 desc[UR10][R2.64+0x8], R21 ;  /* 0x0000081502007986 */ /* 0x001fe8000c10110a */
[----:B------:R-:W-:Y:S04]  /*0b70*/  STG.E.U8 desc[UR10][R2.64+0x9], R23 ;  /* 0x0000091702007986 */ /* 0x000fe8000c10110a */
[----:B--2---:R-:W-:Y:S04]  /*0b80*/  STG.E.U8 desc[UR10][R2.64+0xa], R25 ;  /* 0x00000a1902007986 */ /* 0x004fe8000c10110a */
[----:B------:R-:W-:Y:S04]  /*0b90*/  STG.E.U8 desc[UR10][R2.64+0xb], R27 ;  /* 0x00000b1b02007986 */ /* 0x000fe8000c10110a */
        /* <DEDUP_REMOVED lines=12> */
[----:B------:R-:W-:Y:S01]  /*0c60*/  STG.E.U8 desc[UR10][R2.64+0x18], R22 ;  /* 0x0000181602007986 */ /* 0x000fe2000c10110a */
[----:B------:R-:W-:Y:S05]  /*0c70*/  EXIT ;  /* 0x000000000000794d */ /* 0x000fea0003800000 */
.L_x_9:
[----:B------:R-:W-:-:S00]  /*0c80*/  BRA `(.L_x_9) ;  /* 0xfffffffc00fc7947 */ /* 0x000fc0000383ffff */
[----:B------:R-:W-:-:S00]  /*0c90*/  NOP ;  /* 0x0000000000007918 */ /* 0x000fc00000000000 */
        /* <DEDUP_REMOVED lines=14> */
.L_x_10:


//--------------------- .nv.shared._Z3akfmPa      --------------------------
	.section	.nv.shared._Z3akfmPa,"aw",@nobits
	.sectionflags	@""
.nv.shared._Z3akfmPa:
	.zero		1074


//--------------------- .nv.shared.reserved.0     --------------------------
	.section	.nv.shared.reserved.0,"aw",@nobits
	.weak		__nv_reservedSMEM_offset_0_alias
	.size		__nv_reservedSMEM_offset_0_alias, 0, 64
	.other		__nv_reservedSMEM_offset_0_alias,@"STO_CUDA_RESERVED_SHARED STV_DEFAULT"
__nv_reservedSMEM_offset_0_alias:
	.zero		0
	.zero		64


//--------------------- .nv.constant0._Z3akfmPa   --------------------------
	.section	.nv.constant0._Z3akfmPa,"a",@progbits
	.sectionflags	@""
	.align	4
.nv.constant0._Z3akfmPa:
	.zero		912


//--------------------- SYMBOLS --------------------------

	.type		.nv.reservedSmem.offset0,@object
	.size		.nv.reservedSmem.offset0,0x4
	.type		.nv.reservedSmem.cap,@object
	.size		.nv.reservedSmem.cap,0x4
